	.headerflags	@"EF_CUDA_TEXMODE_UNIFIED EF_CUDA_64BIT_ADDRESS EF_CUDA_ACCELERATORS EF_CUDA_SM90 EF_CUDA_VIRTUAL_SM(EF_CUDA_SM90)"
	.elftype	@"ET_EXEC"


//--------------------- .nv.info                  --------------------------
	.section	.nv.info,"",@"SHT_CUDA_INFO"
	.align	4


	//----- nvinfo : EIATTR_REGCOUNT
	.align		4
        /*0000*/ 	.byte	0x04, 0x2f
        /*0002*/ 	.short	(.L_1 - .L_0)
	.align		4
.L_0:
        /*0004*/ 	.word	index@(triton_poi_fused_hardsigmoid_hardswish_mul_35)
        /*0008*/ 	.word	0x0000000e


	//----- nvinfo : EIATTR_MIN_STACK_SIZE
	.align		4
.L_1:
        /*000c*/ 	.byte	0x04, 0x12
        /*000e*/ 	.short	(.L_3 - .L_2)
	.align		4
.L_2:
        /*0010*/ 	.word	index@(triton_poi_fused_hardsigmoid_hardswish_mul_35)
        /*0014*/ 	.word	0x00000000


	//----- nvinfo : EIATTR_FRAME_SIZE
	.align		4
.L_3:
        /*0018*/ 	.byte	0x04, 0x11
        /*001a*/ 	.short	(.L_5 - .L_4)
	.align		4
.L_4:
        /*001c*/ 	.word	index@(triton_poi_fused_hardsigmoid_hardswish_mul_35)
        /*0020*/ 	.word	0x00000000


	//----- nvinfo : EIATTR_MIN_STACK_SIZE
	.align		4
.L_5:
        /*0024*/ 	.byte	0x04, 0x12
        /*0026*/ 	.short	(.L_7 - .L_6)
	.align		4
.L_6:
        /*0028*/ 	.word	index@(triton_poi_fused_hardsigmoid_hardswish_mul_35)
        /*002c*/ 	.word	0x00000000
.L_7:


//--------------------- .nv.info.triton_poi_fused_hardsigmoid_hardswish_mul_35 --------------------------
	.section	.nv.info.triton_poi_fused_hardsigmoid_hardswish_mul_35,"",@"SHT_CUDA_INFO"
	.sectionflags	@""
	.align	4


	//----- nvinfo : EIATTR_CUDA_API_VERSION
	.align		4
        /*0000*/ 	.byte	0x04, 0x37
        /*0002*/ 	.short	(.L_9 - .L_8)
.L_8:
        /*0004*/ 	.word	0x0000007c


	//----- nvinfo : EIATTR_KPARAM_INFO
	.align		4
.L_9:
        /*0008*/ 	.byte	0x04, 0x17
        /*000a*/ 	.short	(.L_11 - .L_10)
.L_10:
        /*000c*/ 	.word	0x00000000
        /*0010*/ 	.short	0x0002
        /*0012*/ 	.short	0x0010
        /*0014*/ 	.byte	0x00, 0xf0, 0x11, 0x00


	//----- nvinfo : EIATTR_KPARAM_INFO
	.align		4
.L_11:
        /*0018*/ 	.byte	0x04, 0x17
        /*001a*/ 	.short	(.L_13 - .L_12)
.L_12:
        /*001c*/ 	.word	0x00000000
        /*0020*/ 	.short	0x0001
        /*0022*/ 	.short	0x0008
        /*0024*/ 	.byte	0x00, 0xf4, 0x21, 0x00


	//----- nvinfo : EIATTR_KPARAM_INFO
	.align		4
.L_13:
        /*0028*/ 	.byte	0x04, 0x17
        /*002a*/ 	.short	(.L_15 - .L_14)
.L_14:
        /*002c*/ 	.word	0x00000000
        /*0030*/ 	.short	0x0000
        /*0032*/ 	.short	0x0000
        /*0034*/ 	.byte	0x00, 0xf4, 0x21, 0x00


	//----- nvinfo : EIATTR_SPARSE_MMA_MASK
	.align		4
.L_15:
        /*0038*/ 	.byte	0x03, 0x50
        /*003a*/ 	.short	0x0000


	//----- nvinfo : EIATTR_MAXREG_COUNT
	.align		4
        /*003c*/ 	.byte	0x03, 0x1b
        /*003e*/ 	.short	0x00ff


	//----- nvinfo : EIATTR_EXIT_INSTR_OFFSETS
	.align		4
        /*0040*/ 	.byte	0x04, 0x1c
        /*0042*/ 	.short	(.L_17 - .L_16)


	//   ....[0]....
.L_16:
        /*0044*/ 	.word	0x00000370


	//   ....[1]....
        /*0048*/ 	.word	0x00000390


	//----- nvinfo : EIATTR_REQNTID
	.align		4
.L_17:
        /*004c*/ 	.byte	0x04, 0x10
        /*004e*/ 	.short	(.L_19 - .L_18)
.L_18:
        /*0050*/ 	.word	0x00000080
        /*0054*/ 	.word	0x00000001
        /*0058*/ 	.word	0x00000001


	//----- nvinfo : EIATTR_CBANK_PARAM_SIZE
	.align		4
.L_19:
        /*005c*/ 	.byte	0x03, 0x19
        /*005e*/ 	.short	0x0014


	//----- nvinfo : EIATTR_PARAM_CBANK
	.align		4
        /*0060*/ 	.byte	0x04, 0x0a
        /*0062*/ 	.short	(.L_21 - .L_20)
	.align		4
.L_20:
        /*0064*/ 	.word	index@(.nv.constant0.triton_poi_fused_hardsigmoid_hardswish_mul_35)
        /*0068*/ 	.short	0x0210
        /*006a*/ 	.short	0x0014


	//----- nvinfo : EIATTR_SW_WAR
	.align		4
.L_21:
        /*006c*/ 	.byte	0x04, 0x36
        /*006e*/ 	.short	(.L_23 - .L_22)
.L_22:
        /*0070*/ 	.word	0x00000008
.L_23:


//--------------------- .nv.callgraph             --------------------------
	.section	.nv.callgraph,"",@"SHT_CUDA_CALLGRAPH"
	.align	4
	.sectionentsize	8
	.align		4
        /*0000*/ 	.word	0x00000000
	.align		4
        /*0004*/ 	.word	0xffffffff
	.align		4
        /*0008*/ 	.word	0x00000000
	.align		4
        /*000c*/ 	.word	0xfffffffe
	.align		4
        /*0010*/ 	.word	0x00000000
	.align		4
        /*0014*/ 	.word	0xfffffffd
	.align		4
        /*0018*/ 	.word	0x00000000
	.align		4
        /*001c*/ 	.word	0xfffffffc


//--------------------- .text.triton_poi_fused_hardsigmoid_hardswish_mul_35 --------------------------
	.section	.text.triton_poi_fused_hardsigmoid_hardswish_mul_35,"ax",@progbits
	.align	128
        .global         triton_poi_fused_hardsigmoid_hardswish_mul_35
        .type           triton_poi_fused_hardsigmoid_hardswish_mul_35,@function
        .size           triton_poi_fused_hardsigmoid_hardswish_mul_35,(.L_x_1 - triton_poi_fused_hardsigmoid_hardswish_mul_35)
        .other          triton_poi_fused_hardsigmoid_hardswish_mul_35,@"STO_CUDA_ENTRY STV_DEFAULT"
triton_poi_fused_hardsigmoid_hardswish_mul_35:
.text.triton_poi_fused_hardsigmoid_hardswish_mul_35:
[----:B------:R-:W0:Y:S02]  /*0000*/  LDC R1, c[0x0][0x28] ;  /* 0x00000a00ff017b82 */ /* 0x000e240000000800 */
[----:B------:R-:W1:Y:S01]  /*0010*/  S2R R0, SR_TID.X ;  /* 0x0000000000007919 */ /* 0x000e620000002100 */
[----:B------:R-:W2:Y:S01]  /*0020*/  LDC.64 R4, c[0x0][0x210] ;  /* 0x00008400ff047b82 */ /* 0x000ea20000000a00 */
[----:B------:R-:W-:Y:S01]  /*0030*/  IMAD.MOV.U32 R8, RZ, RZ, RZ ;  /* 0x000000ffff087224 */ /* 0x000fe200078e00ff */
[----:B------:R-:W-:Y:S01]  /*0040*/  CS2R R2, SRZ ;  /* 0x0000000000027805 */ /* 0x000fe2000001ff00 */
[----:B------:R-:W3:Y:S01]  /*0050*/  S2R R9, SR_CTAID.X ;  /* 0x0000000000097919 */ /* 0x000ee20000002500 */
[----:B------:R-:W-:-:S04]  /*0060*/  ULDC.64 UR4, c[0x0][0x208] ;  /* 0x0000820000047ab9 */ /* 0x000fc80000000a00 */
[----:B------:R-:W4:Y:S01]  /*0070*/  LDC.64 R6, c[0x0][0x218] ;  /* 0x00008600ff067b82 */ /* 0x000f220000000a00 */
[----:B-1----:R-:W-:-:S05]  /*0080*/  IMAD.SHL.U32 R0, R0, 0x2, RZ ;  /* 0x0000000200007824 */ /* 0x002fca00078e00ff */
[----:B------:R-:W-:-:S05]  /*0090*/  LOP3.LUT R0, R0, 0xfe, RZ, 0xc0, !PT ;  /* 0x000000fe00007812 */ /* 0x000fca00078ec0ff */
[----:B---3--:R-:W-:-:S04]  /*00a0*/  IMAD R9, R9, 0x100, R0 ;  /* 0x0000010009097824 */ /* 0x008fc800078e0200 */
[C---:B------:R-:W-:Y:S01]  /*00b0*/  IMAD.HI R0, R9.reuse, -0x77777777, R8 ;  /* 0x8888888909007827 */ /* 0x040fe200078e0208 */
[----:B------:R-:W-:-:S03]  /*00c0*/  ISETP.GE.AND P0, PT, R9, 0x1e00, PT ;  /* 0x00001e000900780c */ /* 0x000fc60003f06270 */
[----:B--2---:R-:W-:Y:S01]  /*00d0*/  IMAD.WIDE R4, R9, 0x4, R4 ;  /* 0x0000000409047825 */ /* 0x004fe200078e0204 */
[----:B------:R-:W-:-:S04]  /*00e0*/  SHF.R.U32.HI R11, RZ, 0x1f, R0 ;  /* 0x0000001fff0b7819 */ /* 0x000fc80000011600 */
[CC--:B------:R-:W-:Y:S02]  /*00f0*/  LEA.HI.SX32 R8, R0.reuse, R11.reuse, 0x1a ;  /* 0x0000000b00087211 */ /* 0x0c0fe400078fd2ff */
[----:B------:R-:W-:-:S03]  /*0100*/  LEA.HI.SX32 R11, R0, R11, 0x16 ;  /* 0x0000000b000b7211 */ /* 0x000fc600078fb2ff */
[----:B------:R-:W2:Y:S01]  /*0110*/  @!P0 LDG.E.64 R2, desc[UR4][R4.64] ;  /* 0x0000000404028981 */ /* 0x000ea2000c1e1b00 */
[----:B------:R-:W-:-:S04]  /*0120*/  IMAD R8, R8, -0x78, R9 ;  /* 0xffffff8808087824 */ /* 0x000fc800078e0209 */
[----:B------:R-:W-:Y:S01]  /*0130*/  IMAD R11, R11, 0x78, R8 ;  /* 0x000000780b0b7824 */ /* 0x000fe200078e0208 */
[----:B------:R-:W-:-:S03]  /*0140*/  CS2R R8, SRZ ;  /* 0x0000000000087805 */ /* 0x000fc6000001ff00 */
[----:B----4-:R-:W-:-:S05]  /*0150*/  IMAD.WIDE R6, R11, 0x4, R6 ;  /* 0x000000040b067825 */ /* 0x010fca00078e0206 */
[----:B------:R-:W3:Y:S01]  /*0160*/  @!P0 LDG.E.EL.64 R8, desc[UR4][R6.64] ;  /* 0x0000000406088981 */ /* 0x000ee2000c2e1b00 */
[----:B--2---:R-:W-:Y:S01]  /*0170*/  FADD R0, R2, 3 ;  /* 0x4040000002007421 */ /* 0x004fe20000000000 */
[----:B------:R-:W-:-:S04]  /*0180*/  FADD R10, R3, 3 ;  /* 0x40400000030a7421 */ /* 0x000fc80000000000 */
[----:B------:R-:W-:Y:S02]  /*0190*/  FSETP.GTU.AND P2, PT, R0, RZ, PT ;  /* 0x000000ff0000720b */ /* 0x000fe40003f4c000 */
[----:B------:R-:W-:Y:S02]  /*01a0*/  FSETP.GTU.AND P1, PT, R10, RZ, PT ;  /* 0x000000ff0a00720b */ /* 0x000fe40003f2c000 */
[----:B------:R-:W-:Y:S02]  /*01b0*/  FSEL R11, R0, RZ, P2 ;  /* 0x000000ff000b7208 */ /* 0x000fe40001000000 */
[----:B------:R-:W-:Y:S02]  /*01c0*/  FSEL R10, R10, RZ, P1 ;  /* 0x000000ff0a0a7208 */ /* 0x000fe40000800000 */
[----:B------:R-:W-:Y:S01]  /*01d0*/  FSETP.GEU.AND P5, PT, R11, 6, PT ;  /* 0x40c000000b00780b */ /* 0x000fe20003fae000 */
[----:B---3--:R-:W-:Y:S01]  /*01e0*/  FADD R8, R8, 3 ;  /* 0x4040000008087421 */ /* 0x008fe20000000000 */
[----:B------:R-:W-:Y:S01]  /*01f0*/  FADD R9, R9, 3 ;  /* 0x4040000009097421 */ /* 0x000fe20000000000 */
[----:B------:R-:W-:-:S03]  /*0200*/  FSETP.GEU.AND P3, PT, R10, 6, PT ;  /* 0x40c000000a00780b */ /* 0x000fc60003f6e000 */
[C---:B------:R-:W-:Y:S02]  /*0210*/  FSETP.GTU.AND P2, PT, R8.reuse, RZ, PT ;  /* 0x000000ff0800720b */ /* 0x040fe40003f4c000 */
[----:B------:R-:W-:Y:S02]  /*0220*/  FSETP.GTU.AND P4, PT, R9, RZ, PT ;  /* 0x000000ff0900720b */ /* 0x000fe40003f8c000 */
[----:B------:R-:W-:Y:S02]  /*0230*/  FSETP.NAN.AND P1, PT, R11, R11, PT ;  /* 0x0000000b0b00720b */ /* 0x000fe40003f28000 */
[----:B------:R-:W-:Y:S02]  /*0240*/  FSEL R8, R8, RZ, P2 ;  /* 0x000000ff08087208 */ /* 0x000fe40001000000 */
[----:B------:R-:W-:Y:S02]  /*0250*/  FSEL R9, R9, RZ, P4 ;  /* 0x000000ff09097208 */ /* 0x000fe40002000000 */
[----:B------:R-:W-:-:S02]  /*0260*/  @P5 FSEL R11, R11, 6, P1 ;  /* 0x40c000000b0b5808 */ /* 0x000fc40000800000 */
[----:B------:R-:W-:Y:S02]  /*0270*/  FSETP.GEU.AND P1, PT, R8, 6, PT ;  /* 0x40c000000800780b */ /* 0x000fe40003f2e000 */
[C---:B------:R-:W-:Y:S02]  /*0280*/  FSETP.GEU.AND P2, PT, R9.reuse, 6, PT ;  /* 0x40c000000900780b */ /* 0x040fe40003f4e000 */
[----:B------:R-:W-:Y:S01]  /*0290*/  FSETP.NAN.AND P4, PT, R10, R10, PT ;  /* 0x0000000a0a00720b */ /* 0x000fe20003f88000 */
[----:B------:R-:W-:-:S03]  /*02a0*/  FMUL R0, R9, 0.16666667163372039795 ;  /* 0x3e2aaaab09007820 */ /* 0x000fc60000400000 */
[----:B------:R-:W-:Y:S02]  /*02b0*/  @P3 FSEL R10, R10, 6, P4 ;  /* 0x40c000000a0a3808 */ /* 0x000fe40002000000 */
[C---:B------:R-:W-:Y:S01]  /*02c0*/  FSETP.NAN.AND P3, PT, R8.reuse, R8, PT ;  /* 0x000000080800720b */ /* 0x040fe20003f68000 */
[----:B------:R-:W-:Y:S01]  /*02d0*/  FMUL R8, R8, 0.16666667163372039795 ;  /* 0x3e2aaaab08087820 */ /* 0x000fe20000400000 */
[----:B------:R-:W-:Y:S01]  /*02e0*/  FSETP.NAN.AND P4, PT, R9, R9, PT ;  /* 0x000000090900720b */ /* 0x000fe20003f88000 */
[----:B------:R-:W-:Y:S01]  /*02f0*/  FMUL R2, R11, R2 ;  /* 0x000000020b027220 */ /* 0x000fe20000400000 */
[----:B------:R-:W-:Y:S02]  /*0300*/  FMUL R3, R10, R3 ;  /* 0x000000030a037220 */ /* 0x000fe40000400000 */
[----:B------:R-:W-:Y:S01]  /*0310*/  @P1 FSEL R8, R8, 1, P3 ;  /* 0x3f80000008081808 */ /* 0x000fe20001800000 */
[----:B------:R-:W-:Y:S01]  /*0320*/  FMUL R7, R2, 0.16666667163372039795 ;  /* 0x3e2aaaab02077820 */ /* 0x000fe20000400000 */
[----:B------:R-:W-:Y:S01]  /*0330*/  @P2 FSEL R0, R0, 1, P4 ;  /* 0x3f80000000002808 */ /* 0x000fe20002000000 */
[----:B------:R-:W-:-:S02]  /*0340*/  FMUL R3, R3, 0.16666667163372039795 ;  /* 0x3e2aaaab03037820 */ /* 0x000fc40000400000 */
[----:B------:R-:W-:Y:S02]  /*0350*/  FMUL R2, R8, R7 ;  /* 0x0000000708027220 */ /* 0x000fe40000400000 */
[----:B------:R-:W-:Y:S01]  /*0360*/  FMUL R3, R0, R3 ;  /* 0x0000000300037220 */ /* 0x000fe20000400000 */
[----:B------:R-:W-:Y:S06]  /*0370*/  @P0 EXIT ;  /* 0x000000000000094d */ /* 0x000fec0003800000 */
[----:B------:R-:W-:Y:S01]  /*0380*/  STG.E.64 desc[UR4][R4.64], R2 ;  /* 0x0000000204007986 */ /* 0x000fe2000c101b04 */
[----:B------:R-:W-:Y:S05]  /*0390*/  EXIT ;  /* 0x000000000000794d */ /* 0x000fea0003800000 */
.L_x_0:
[----:B------:R-:W-:-:S00]  /*03a0*/  BRA `(.L_x_0) ;  /* 0xfffffffc00fc7947 */ /* 0x000fc0000383ffff */
[----:B------:R-:W-:-:S00]  /*03b0*/  NOP ;  /* 0x0000000000007918 */ /* 0x000fc00000000000 */
        /* <DEDUP_REMOVED lines=12> */
.L_x_1:


//--------------------- .nv.constant0.triton_poi_fused_hardsigmoid_hardswish_mul_35 --------------------------
	.section	.nv.constant0.triton_poi_fused_hardsigmoid_hardswish_mul_35,"a",@progbits
	.sectionflags	@""
	.align	4
.nv.constant0.triton_poi_fused_hardsigmoid_hardswish_mul_35:
	.zero		548
